	.headerflags	@"EF_CUDA_TEXMODE_UNIFIED EF_CUDA_64BIT_ADDRESS EF_CUDA_ACCELERATORS EF_CUDA_SM90 EF_CUDA_VIRTUAL_SM(EF_CUDA_SM90)"
	.elftype	@"ET_EXEC"


//--------------------- .nv.info                  --------------------------
	.section	.nv.info,"",@"SHT_CUDA_INFO"
	.align	4


	//----- nvinfo : EIATTR_REGCOUNT
	.align		4
        /*0000*/ 	.byte	0x04, 0x2f
        /*0002*/ 	.short	(.L_1 - .L_0)
	.align		4
.L_0:
        /*0004*/ 	.word	index@(triton_per_fused_mean_22)
        /*0008*/ 	.word	0x0000000e


	//----- nvinfo : EIATTR_MIN_STACK_SIZE
	.align		4
.L_1:
        /*000c*/ 	.byte	0x04, 0x12
        /*000e*/ 	.short	(.L_3 - .L_2)
	.align		4
.L_2:
        /*0010*/ 	.word	index@(triton_per_fused_mean_22)
        /*0014*/ 	.word	0x00000000


	//----- nvinfo : EIATTR_FRAME_SIZE
	.align		4
.L_3:
        /*0018*/ 	.byte	0x04, 0x11
        /*001a*/ 	.short	(.L_5 - .L_4)
	.align		4
.L_4:
        /*001c*/ 	.word	index@(triton_per_fused_mean_22)
        /*0020*/ 	.word	0x00000000


	//----- nvinfo : EIATTR_MIN_STACK_SIZE
	.align		4
.L_5:
        /*0024*/ 	.byte	0x04, 0x12
        /*0026*/ 	.short	(.L_7 - .L_6)
	.align		4
.L_6:
        /*0028*/ 	.word	index@(triton_per_fused_mean_22)
        /*002c*/ 	.word	0x00000000
.L_7:


//--------------------- .nv.info.triton_per_fused_mean_22 --------------------------
	.section	.nv.info.triton_per_fused_mean_22,"",@"SHT_CUDA_INFO"
	.sectionflags	@""
	.align	4


	//----- nvinfo : EIATTR_CUDA_API_VERSION
	.align		4
        /*0000*/ 	.byte	0x04, 0x37
        /*0002*/ 	.short	(.L_9 - .L_8)
.L_8:
        /*0004*/ 	.word	0x0000007c


	//----- nvinfo : EIATTR_KPARAM_INFO
	.align		4
.L_9:
        /*0008*/ 	.byte	0x04, 0x17
        /*000a*/ 	.short	(.L_11 - .L_10)
.L_10:
        /*000c*/ 	.word	0x00000000
        /*0010*/ 	.short	0x0002
        /*0012*/ 	.short	0x0010
        /*0014*/ 	.byte	0x00, 0xf0, 0x11, 0x00


	//----- nvinfo : EIATTR_KPARAM_INFO
	.align		4
.L_11:
        /*0018*/ 	.byte	0x04, 0x17
        /*001a*/ 	.short	(.L_13 - .L_12)
.L_12:
        /*001c*/ 	.word	0x00000000
        /*0020*/ 	.short	0x0001
        /*0022*/ 	.short	0x0008
        /*0024*/ 	.byte	0x00, 0xf4, 0x21, 0x00


	//----- nvinfo : EIATTR_KPARAM_INFO
	.align		4
.L_13:
        /*0028*/ 	.byte	0x04, 0x17
        /*002a*/ 	.short	(.L_15 - .L_14)
.L_14:
        /*002c*/ 	.word	0x00000000
        /*0030*/ 	.short	0x0000
        /*0032*/ 	.short	0x0000
        /*0034*/ 	.byte	0x00, 0xf4, 0x21, 0x00


	//----- nvinfo : EIATTR_SPARSE_MMA_MASK
	.align		4
.L_15:
        /*0038*/ 	.byte	0x03, 0x50
        /*003a*/ 	.short	0x0000


	//----- nvinfo : EIATTR_MAXREG_COUNT
	.align		4
        /*003c*/ 	.byte	0x03, 0x1b
        /*003e*/ 	.short	0x00ff


	//----- nvinfo : EIATTR_COOP_GROUP_MASK_REGIDS
	.align		4
        /*0040*/ 	.byte	0x04, 0x29
        /*0042*/ 	.short	(.L_17 - .L_16)


	//   ....[0]....
.L_16:
        /*0044*/ 	.word	0xffffffff


	//   ....[1]....
        /*0048*/ 	.word	0xffffffff


	//   ....[2]....
        /*004c*/ 	.word	0xffffffff


	//   ....[3]....
        /*0050*/ 	.word	0xffffffff


	//   ....[4]....
        /*0054*/ 	.word	0xffffffff


	//   ....[5]....
        /*0058*/ 	.word	0xffffffff


	//----- nvinfo : EIATTR_COOP_GROUP_INSTR_OFFSETS
	.align		4
.L_17:
        /*005c*/ 	.byte	0x04, 0x28
        /*005e*/ 	.short	(.L_19 - .L_18)


	//   ....[0]....
.L_18:
        /*0060*/ 	.word	0x000000c0


	//   ....[1]....
        /*0064*/ 	.word	0x000000f0


	//   ....[2]....
        /*0068*/ 	.word	0x00000120


	//   ....[3]....
        /*006c*/ 	.word	0x00000150


	//   ....[4]....
        /*0070*/ 	.word	0x00000170


	//   ....[5]....
        /*0074*/ 	.word	0x000001f0


	//----- nvinfo : EIATTR_EXIT_INSTR_OFFSETS
	.align		4
.L_19:
        /*0078*/ 	.byte	0x04, 0x1c
        /*007a*/ 	.short	(.L_21 - .L_20)


	//   ....[0]....
.L_20:
        /*007c*/ 	.word	0x00000260


	//   ....[1]....
        /*0080*/ 	.word	0x000002a0


	//----- nvinfo : EIATTR_REQNTID
	.align		4
.L_21:
        /*0084*/ 	.byte	0x04, 0x10
        /*0086*/ 	.short	(.L_23 - .L_22)
.L_22:
        /*0088*/ 	.word	0x00000040
        /*008c*/ 	.word	0x00000001
        /*0090*/ 	.word	0x00000001


	//----- nvinfo : EIATTR_CBANK_PARAM_SIZE
	.align		4
.L_23:
        /*0094*/ 	.byte	0x03, 0x19
        /*0096*/ 	.short	0x0014


	//----- nvinfo : EIATTR_PARAM_CBANK
	.align		4
        /*0098*/ 	.byte	0x04, 0x0a
        /*009a*/ 	.short	(.L_25 - .L_24)
	.align		4
.L_24:
        /*009c*/ 	.word	index@(.nv.constant0.triton_per_fused_mean_22)
        /*00a0*/ 	.short	0x0210
        /*00a2*/ 	.short	0x0014


	//----- nvinfo : EIATTR_SW_WAR
	.align		4
.L_25:
        /*00a4*/ 	.byte	0x04, 0x36
        /*00a6*/ 	.short	(.L_27 - .L_26)
.L_26:
        /*00a8*/ 	.word	0x00000008
.L_27:


//--------------------- .nv.callgraph             --------------------------
	.section	.nv.callgraph,"",@"SHT_CUDA_CALLGRAPH"
	.align	4
	.sectionentsize	8
	.align		4
        /*0000*/ 	.word	0x00000000
	.align		4
        /*0004*/ 	.word	0xffffffff
	.align		4
        /*0008*/ 	.word	0x00000000
	.align		4
        /*000c*/ 	.word	0xfffffffe
	.align		4
        /*0010*/ 	.word	0x00000000
	.align		4
        /*0014*/ 	.word	0xfffffffd
	.align		4
        /*0018*/ 	.word	0x00000000
	.align		4
        /*001c*/ 	.word	0xfffffffc


//--------------------- .text.triton_per_fused_mean_22 --------------------------
	.section	.text.triton_per_fused_mean_22,"ax",@progbits
	.sectionflags	@"SHF_BARRIERS=1"
	.align	128
        .global         triton_per_fused_mean_22
        .type           triton_per_fused_mean_22,@function
        .size           triton_per_fused_mean_22,(.L_x_1 - triton_per_fused_mean_22)
        .other          triton_per_fused_mean_22,@"STO_CUDA_ENTRY STV_DEFAULT"
triton_per_fused_mean_22:
.text.triton_per_fused_mean_22:
[----:B------:R-:W0:Y:S02]  /*0000*/  LDC R1, c[0x0][0x28] ;  /* 0x00000a00ff017b82 */ /* 0x000e240000000800 */
[----:B------:R-:W1:Y:S01]  /*0010*/  S2R R8, SR_TID.X ;  /* 0x0000000000087919 */ /* 0x000e620000002100 */
[----:B------:R-:W2:Y:S01]  /*0020*/  LDC.64 R2, c[0x0][0x218] ;  /* 0x00008600ff027b82 */ /* 0x000ea20000000a00 */
[----:B------:R-:W-:Y:S01]  /*0030*/  ULDC.64 UR6, c[0x0][0x208] ;  /* 0x0000820000067ab9 */ /* 0x000fe20000000a00 */
[----:B-1----:R-:W-:-:S05]  /*0040*/  LOP3.LUT R5, R8, 0x3f, RZ, 0xc0, !PT ;  /* 0x0000003f08057812 */ /* 0x002fca00078ec0ff */
[----:B--2---:R-:W-:-:S06]  /*0050*/  IMAD.WIDE.U32 R2, R5, 0x4, R2 ;  /* 0x0000000405027825 */ /* 0x004fcc00078e0002 */
[----:B------:R-:W2:Y:S01]  /*0060*/  LDG.E R2, desc[UR6][R2.64] ;  /* 0x0000000602027981 */ /* 0x000ea2000c1e1900 */
[----:B------:R-:W1:Y:S01]  /*0070*/  S2UR UR5, SR_CgaCtaId ;  /* 0x00000000000579c3 */ /* 0x000e620000008800 */
[C---:B------:R-:W-:Y:S01]  /*0080*/  LOP3.LUT P0, RZ, R8.reuse, 0x1f, RZ, 0xc0, !PT ;  /* 0x0000001f08ff7812 */ /* 0x040fe2000780c0ff */
[----:B------:R-:W-:Y:S01]  /*0090*/  UMOV UR4, 0x400 ;  /* 0x0000040000047882 */ /* 0x000fe20000000000 */
[----:B------:R-:W-:Y:S01]  /*00a0*/  ISETP.GE.AND P1, PT, R8, 0x2, PT ;  /* 0x000000020800780c */ /* 0x000fe20003f26270 */
[----:B-1----:R-:W-:Y:S01]  /*00b0*/  UPRMT UR4, UR5, 0x654, UR4 ;  /* 0x0000065405047896 */ /* 0x002fe20008000004 */
[----:B--2---:R-:W1:Y:S02]  /*00c0*/  SHFL.BFLY PT, R7, R2, 0x10, 0x1f ;  /* 0x0e001f0002077f89 */ /* 0x004e6400000e0000 */
[----:B-1----:R-:W-:Y:S01]  /*00d0*/  FADD R7, R2, R7 ;  /* 0x0000000702077221 */ /* 0x002fe20000000000 */
[----:B------:R-:W-:-:S04]  /*00e0*/  SHF.R.U32.HI R2, RZ, 0x3, R8 ;  /* 0x00000003ff027819 */ /* 0x000fc80000011608 */
[----:B------:R-:W1:Y:S01]  /*00f0*/  SHFL.BFLY PT, R0, R7, 0x8, 0x1f ;  /* 0x0d001f0007007f89 */ /* 0x000e6200000e0000 */
[----:B------:R-:W-:Y:S01]  /*0100*/  LOP3.LUT R2, R2, 0x4, RZ, 0xc0, !PT ;  /* 0x0000000402027812 */ /* 0x000fe200078ec0ff */
[----:B-1----:R-:W-:-:S05]  /*0110*/  FADD R0, R7, R0 ;  /* 0x0000000007007221 */ /* 0x002fca0000000000 */
[----:B------:R-:W1:Y:S02]  /*0120*/  SHFL.BFLY PT, R9, R0, 0x4, 0x1f ;  /* 0x0c801f0000097f89 */ /* 0x000e6400000e0000 */
[----:B-1----:R-:W-:Y:S01]  /*0130*/  FADD R9, R0, R9 ;  /* 0x0000000900097221 */ /* 0x002fe20000000000 */
[----:B------:R-:W-:-:S04]  /*0140*/  LEA R0, R8, UR4, 0x2 ;  /* 0x0000000408007c11 */ /* 0x000fc8000f8e10ff */
[----:B------:R-:W1:Y:S02]  /*0150*/  SHFL.BFLY PT, R4, R9, 0x2, 0x1f ;  /* 0x0c401f0009047f89 */ /* 0x000e6400000e0000 */
[----:B-1----:R-:W-:-:S05]  /*0160*/  FADD R4, R9, R4 ;  /* 0x0000000409047221 */ /* 0x002fca0000000000 */
[----:B------:R-:W1:Y:S02]  /*0170*/  SHFL.BFLY PT, R11, R4, 0x1, 0x1f ;  /* 0x0c201f00040b7f89 */ /* 0x000e6400000e0000 */
[----:B-1----:R-:W-:Y:S01]  /*0180*/  FADD R11, R4, R11 ;  /* 0x0000000b040b7221 */ /* 0x002fe20000000000 */
[----:B------:R-:W-:-:S04]  /*0190*/  LOP3.LUT R4, R8, 0x1, RZ, 0xc0, !PT ;  /* 0x0000000108047812 */ /* 0x000fc800078ec0ff */
[----:B------:R-:W-:Y:S01]  /*01a0*/  @!P0 STS [R2+UR4], R11 ;  /* 0x0000000b02008988 */ /* 0x000fe20008000804 */
[----:B------:R-:W-:Y:S01]  /*01b0*/  BAR.SYNC.DEFER_BLOCKING 0x0 ;  /* 0x0000000000007b1d */ /* 0x000fe20000010000 */
[----:B------:R-:W-:-:S04]  /*01c0*/  ISETP.NE.U32.AND P0, PT, R4, 0x1, PT ;  /* 0x000000010400780c */ /* 0x000fc80003f05070 */
[----:B------:R-:W-:Y:S01]  /*01d0*/  ISETP.LT.AND P0, PT, R8, 0x2, P0 ;  /* 0x000000020800780c */ /* 0x000fe20000701270 */
[----:B------:R-:W1:Y:S04]  /*01e0*/  @!P1 LDS R6, [R0] ;  /* 0x0000000000069984 */ /* 0x000e680000000800 */
[----:B-1----:R-:W1:Y:S02]  /*01f0*/  SHFL.BFLY PT, R3, R6, 0x1, 0x1f ;  /* 0x0c201f0006037f89 */ /* 0x002e6400000e0000 */
[----:B-1----:R-:W-:-:S06]  /*0200*/  FADD R3, R6, R3 ;  /* 0x0000000306037221 */ /* 0x002fcc0000000000 */
[----:B------:R1:W-:Y:S01]  /*0210*/  @P0 STS [R0], R3 ;  /* 0x0000000300000388 */ /* 0x0003e20000000800 */
[----:B------:R-:W-:Y:S01]  /*0220*/  BAR.SYNC.DEFER_BLOCKING 0x0 ;  /* 0x0000000000007b1d */ /* 0x000fe20000010000 */
[----:B------:R-:W-:-:S05]  /*0230*/  ISETP.NE.AND P0, PT, R5, RZ, PT ;  /* 0x000000ff0500720c */ /* 0x000fca0003f05270 */
[----:B------:R-:W2:Y:S02]  /*0240*/  LDS R4, [UR4] ;  /* 0x00000004ff047984 */ /* 0x000ea40008000800 */
[----:B------:R-:W-:Y:S06]  /*0250*/  BAR.SYNC.DEFER_BLOCKING 0x0 ;  /* 0x0000000000007b1d */ /* 0x000fec0000010000 */
[----:B-1----:R-:W-:Y:S05]  /*0260*/  @P0 EXIT ;  /* 0x000000000000094d */ /* 0x002fea0003800000 */
[----:B------:R-:W0:Y:S01]  /*0270*/  LDC.64 R2, c[0x0][0x210] ;  /* 0x00008400ff027b82 */ /* 0x000e220000000a00 */
[----:B--2---:R-:W-:-:S05]  /*0280*/  FMUL R5, R4, 0.015625 ;  /* 0x3c80000004057820 */ /* 0x004fca0000400000 */
[----:B0-----:R-:W-:Y:S01]  /*0290*/  STG.E desc[UR6][R2.64], R5 ;  /* 0x0000000502007986 */ /* 0x001fe2000c101906 */
[----:B------:R-:W-:Y:S05]  /*02a0*/  EXIT ;  /* 0x000000000000794d */ /* 0x000fea0003800000 */
.L_x_0:
[----:B------:R-:W-:-:S00]  /*02b0*/  BRA `(.L_x_0) ;  /* 0xfffffffc00fc7947 */ /* 0x000fc0000383ffff */
[----:B------:R-:W-:-:S00]  /*02c0*/  NOP ;  /* 0x0000000000007918 */ /* 0x000fc00000000000 */
        /* <DEDUP_REMOVED lines=11> */
.L_x_1:


//--------------------- .nv.shared.triton_per_fused_mean_22 --------------------------
	.section	.nv.shared.triton_per_fused_mean_22,"aw",@nobits
	.sectionflags	@""
	.align	16
	.zero		1024


//--------------------- .nv.constant0.triton_per_fused_mean_22 --------------------------
	.section	.nv.constant0.triton_per_fused_mean_22,"a",@progbits
	.sectionflags	@""
	.align	4
.nv.constant0.triton_per_fused_mean_22:
	.zero		548
